	.headerflags	@"EF_CUDA_TEXMODE_UNIFIED EF_CUDA_64BIT_ADDRESS EF_CUDA_ACCELERATORS EF_CUDA_SM90 EF_CUDA_VIRTUAL_SM(EF_CUDA_SM90)"
	.elftype	@"ET_EXEC"


//--------------------- .nv.info                  --------------------------
	.section	.nv.info,"",@"SHT_CUDA_INFO"
	.align	4


	//----- nvinfo : EIATTR_REGCOUNT
	.align		4
        /*0000*/ 	.byte	0x04, 0x2f
        /*0002*/ 	.short	(.L_1 - .L_0)
	.align		4
.L_0:
        /*0004*/ 	.word	index@(triton_poi_fused_clone_0)
        /*0008*/ 	.word	0x0000000e


	//----- nvinfo : EIATTR_MIN_STACK_SIZE
	.align		4
.L_1:
        /*000c*/ 	.byte	0x04, 0x12
        /*000e*/ 	.short	(.L_3 - .L_2)
	.align		4
.L_2:
        /*0010*/ 	.word	index@(triton_poi_fused_clone_0)
        /*0014*/ 	.word	0x00000000


	//----- nvinfo : EIATTR_FRAME_SIZE
	.align		4
.L_3:
        /*0018*/ 	.byte	0x04, 0x11
        /*001a*/ 	.short	(.L_5 - .L_4)
	.align		4
.L_4:
        /*001c*/ 	.word	index@(triton_poi_fused_clone_0)
        /*0020*/ 	.word	0x00000000


	//----- nvinfo : EIATTR_MIN_STACK_SIZE
	.align		4
.L_5:
        /*0024*/ 	.byte	0x04, 0x12
        /*0026*/ 	.short	(.L_7 - .L_6)
	.align		4
.L_6:
        /*0028*/ 	.word	index@(triton_poi_fused_clone_0)
        /*002c*/ 	.word	0x00000000
.L_7:


//--------------------- .nv.info.triton_poi_fused_clone_0 --------------------------
	.section	.nv.info.triton_poi_fused_clone_0,"",@"SHT_CUDA_INFO"
	.sectionflags	@""
	.align	4


	//----- nvinfo : EIATTR_CUDA_API_VERSION
	.align		4
        /*0000*/ 	.byte	0x04, 0x37
        /*0002*/ 	.short	(.L_9 - .L_8)
.L_8:
        /*0004*/ 	.word	0x0000007c


	//----- nvinfo : EIATTR_KPARAM_INFO
	.align		4
.L_9:
        /*0008*/ 	.byte	0x04, 0x17
        /*000a*/ 	.short	(.L_11 - .L_10)
.L_10:
        /*000c*/ 	.word	0x00000000
        /*0010*/ 	.short	0x0003
        /*0012*/ 	.short	0x0014
        /*0014*/ 	.byte	0x00, 0xf0, 0x11, 0x00


	//----- nvinfo : EIATTR_KPARAM_INFO
	.align		4
.L_11:
        /*0018*/ 	.byte	0x04, 0x17
        /*001a*/ 	.short	(.L_13 - .L_12)
.L_12:
        /*001c*/ 	.word	0x00000000
        /*0020*/ 	.short	0x0002
        /*0022*/ 	.short	0x0010
        /*0024*/ 	.byte	0x00, 0xf0, 0x11, 0x00


	//----- nvinfo : EIATTR_KPARAM_INFO
	.align		4
.L_13:
        /*0028*/ 	.byte	0x04, 0x17
        /*002a*/ 	.short	(.L_15 - .L_14)
.L_14:
        /*002c*/ 	.word	0x00000000
        /*0030*/ 	.short	0x0001
        /*0032*/ 	.short	0x0008
        /*0034*/ 	.byte	0x00, 0xf4, 0x21, 0x00


	//----- nvinfo : EIATTR_KPARAM_INFO
	.align		4
.L_15:
        /*0038*/ 	.byte	0x04, 0x17
        /*003a*/ 	.short	(.L_17 - .L_16)
.L_16:
        /*003c*/ 	.word	0x00000000
        /*0040*/ 	.short	0x0000
        /*0042*/ 	.short	0x0000
        /*0044*/ 	.byte	0x00, 0xf4, 0x21, 0x00


	//----- nvinfo : EIATTR_SPARSE_MMA_MASK
	.align		4
.L_17:
        /*0048*/ 	.byte	0x03, 0x50
        /*004a*/ 	.short	0x0000


	//----- nvinfo : EIATTR_MAXREG_COUNT
	.align		4
        /*004c*/ 	.byte	0x03, 0x1b
        /*004e*/ 	.short	0x00ff


	//----- nvinfo : EIATTR_EXIT_INSTR_OFFSETS
	.align		4
        /*0050*/ 	.byte	0x04, 0x1c
        /*0052*/ 	.short	(.L_19 - .L_18)


	//   ....[0]....
.L_18:
        /*0054*/ 	.word	0x00000320


	//   ....[1]....
        /*0058*/ 	.word	0x00000390


	//----- nvinfo : EIATTR_REQNTID
	.align		4
.L_19:
        /*005c*/ 	.byte	0x04, 0x10
        /*005e*/ 	.short	(.L_21 - .L_20)
.L_20:
        /*0060*/ 	.word	0x00000080
        /*0064*/ 	.word	0x00000001
        /*0068*/ 	.word	0x00000001


	//----- nvinfo : EIATTR_CBANK_PARAM_SIZE
	.align		4
.L_21:
        /*006c*/ 	.byte	0x03, 0x19
        /*006e*/ 	.short	0x0018


	//----- nvinfo : EIATTR_PARAM_CBANK
	.align		4
        /*0070*/ 	.byte	0x04, 0x0a
        /*0072*/ 	.short	(.L_23 - .L_22)
	.align		4
.L_22:
        /*0074*/ 	.word	index@(.nv.constant0.triton_poi_fused_clone_0)
        /*0078*/ 	.short	0x0210
        /*007a*/ 	.short	0x0018


	//----- nvinfo : EIATTR_SW_WAR
	.align		4
.L_23:
        /*007c*/ 	.byte	0x04, 0x36
        /*007e*/ 	.short	(.L_25 - .L_24)
.L_24:
        /*0080*/ 	.word	0x00000008
.L_25:


//--------------------- .nv.callgraph             --------------------------
	.section	.nv.callgraph,"",@"SHT_CUDA_CALLGRAPH"
	.align	4
	.sectionentsize	8
	.align		4
        /*0000*/ 	.word	0x00000000
	.align		4
        /*0004*/ 	.word	0xffffffff
	.align		4
        /*0008*/ 	.word	0x00000000
	.align		4
        /*000c*/ 	.word	0xfffffffe
	.align		4
        /*0010*/ 	.word	0x00000000
	.align		4
        /*0014*/ 	.word	0xfffffffd
	.align		4
        /*0018*/ 	.word	0x00000000
	.align		4
        /*001c*/ 	.word	0xfffffffc


//--------------------- .text.triton_poi_fused_clone_0 --------------------------
	.section	.text.triton_poi_fused_clone_0,"ax",@progbits
	.sectionflags	@"SHF_BARRIERS=1"
	.align	128
        .global         triton_poi_fused_clone_0
        .type           triton_poi_fused_clone_0,@function
        .size           triton_poi_fused_clone_0,(.L_x_1 - triton_poi_fused_clone_0)
        .other          triton_poi_fused_clone_0,@"STO_CUDA_ENTRY STV_DEFAULT"
triton_poi_fused_clone_0:
.text.triton_poi_fused_clone_0:
[----:B------:R-:W0:Y:S02]  /*0000*/  LDC R1, c[0x0][0x28] ;  /* 0x00000a00ff017b82 */ /* 0x000e240000000800 */
[----:B------:R-:W1:Y:S01]  /*0010*/  S2R R10, SR_TID.X ;  /* 0x00000000000a7919 */ /* 0x000e620000002100 */
[----:B------:R-:W2:Y:S01]  /*0020*/  S2UR UR4, SR_CTAID.Y ;  /* 0x00000000000479c3 */ /* 0x000ea20000002600 */
[----:B------:R-:W-:-:S07]  /*0030*/  ULDC.64 UR8, c[0x0][0x208] ;  /* 0x0000820000087ab9 */ /* 0x000fce0000000a00 */
[----:B------:R-:W3:Y:S08]  /*0040*/  S2UR UR5, SR_CTAID.X ;  /* 0x00000000000579c3 */ /* 0x000ef00000002500 */
[----:B------:R-:W4:Y:S01]  /*0050*/  LDC.64 R2, c[0x0][0x210] ;  /* 0x00008400ff027b82 */ /* 0x000f220000000a00 */
[----:B--2---:R-:W-:Y:S01]  /*0060*/  USHF.L.U32 UR4, UR4, 0x4, URZ ;  /* 0x0000000404047899 */ /* 0x004fe2000800063f */
[----:B-1----:R-:W-:Y:S01]  /*0070*/  IMAD.SHL.U32 R0, R10, 0x2, RZ ;  /* 0x000000020a007824 */ /* 0x002fe200078e00ff */
[----:B------:R-:W-:Y:S01]  /*0080*/  SHF.R.U32.HI R6, RZ, 0x3, R10 ;  /* 0x00000003ff067819 */ /* 0x000fe2000001160a */
[----:B---3--:R-:W-:-:S03]  /*0090*/  USHF.L.U32 UR5, UR5, 0x4, URZ ;  /* 0x0000000405057899 */ /* 0x008fc6000800063f */
[----:B------:R-:W-:Y:S02]  /*00a0*/  LOP3.LUT R0, R0, 0xe, RZ, 0xc0, !PT ;  /* 0x0000000e00007812 */ /* 0x000fe400078ec0ff */
[----:B------:R-:W-:Y:S02]  /*00b0*/  SGXT.U32 R6, R6, 0x4 ;  /* 0x000000040606781a */ /* 0x000fe40000000000 */
[----:B------:R-:W-:-:S04]  /*00c0*/  LOP3.LUT R4, R0, UR4, RZ, 0xfc, !PT ;  /* 0x0000000400047c12 */ /* 0x000fc8000f8efcff */
[----:B------:R-:W-:-:S04]  /*00d0*/  SHF.R.S32.HI R5, RZ, 0x1f, R4 ;  /* 0x0000001fff057819 */ /* 0x000fc80000011404 */
[----:B------:R-:W-:Y:S02]  /*00e0*/  LEA.HI R7, R5, R4, RZ, 0x2 ;  /* 0x0000000405077211 */ /* 0x000fe400078f10ff */
[----:B------:R-:W-:Y:S02]  /*00f0*/  LOP3.LUT R5, R6, UR5, RZ, 0xfc, !PT ;  /* 0x0000000506057c12 */ /* 0x000fe4000f8efcff */
[C---:B------:R-:W-:Y:S01]  /*0100*/  LOP3.LUT R9, R7.reuse, 0xfffffffc, RZ, 0xc0, !PT ;  /* 0xfffffffc07097812 */ /* 0x040fe200078ec0ff */
[----:B------:R-:W-:-:S04]  /*0110*/  IMAD.SHL.U32 R7, R7, 0x10, RZ ;  /* 0x0000001007077824 */ /* 0x000fc800078e00ff */
[C---:B------:R-:W-:Y:S01]  /*0120*/  IMAD.IADD R8, R4.reuse, 0x1, -R9 ;  /* 0x0000000104087824 */ /* 0x040fe200078e0a09 */
[----:B------:R-:W-:Y:S02]  /*0130*/  VIMNMX R4, R4, R5, !PT ;  /* 0x0000000504047248 */ /* 0x000fe40007fe0100 */
[----:B------:R-:W-:Y:S01]  /*0140*/  LOP3.LUT R7, R7, 0xffffffc0, RZ, 0xc0, !PT ;  /* 0xffffffc007077812 */ /* 0x000fe200078ec0ff */
[----:B------:R-:W-:Y:S01]  /*0150*/  IMAD R8, R5, 0x4, R8 ;  /* 0x0000000405087824 */ /* 0x000fe200078e0208 */
[----:B------:R-:W-:Y:S02]  /*0160*/  ISETP.GE.AND P0, PT, R4, 0x10, PT ;  /* 0x000000100400780c */ /* 0x000fe40003f06270 */
[----:B------:R-:W-:Y:S01]  /*0170*/  CS2R R4, SRZ ;  /* 0x0000000000047805 */ /* 0x000fe2000001ff00 */
[----:B------:R-:W-:-:S04]  /*0180*/  IMAD.IADD R7, R8, 0x1, R7 ;  /* 0x0000000108077824 */ /* 0x000fc800078e0207 */
[----:B----4-:R-:W-:-:S06]  /*0190*/  IMAD.WIDE R2, R7, 0x4, R2 ;  /* 0x0000000407027825 */ /* 0x010fcc00078e0202 */
[----:B------:R1:W2:Y:S01]  /*01a0*/  @!P0 LDG.E.64 R4, desc[UR8][R2.64] ;  /* 0x0000000802048981 */ /* 0x0002a2000c1e1b00 */
[----:B------:R-:W3:Y:S01]  /*01b0*/  S2UR UR6, SR_CgaCtaId ;  /* 0x00000000000679c3 */ /* 0x000ee20000008800 */
[----:B------:R-:W-:Y:S01]  /*01c0*/  IMAD.SHL.U32 R9, R10, 0x20, RZ ;  /* 0x000000200a097824 */ /* 0x000fe200078e00ff */
[----:B------:R-:W-:Y:S02]  /*01d0*/  LOP3.LUT R7, R0, UR5, RZ, 0xfc, !PT ;  /* 0x0000000500077c12 */ /* 0x000fe4000f8efcff */
[----:B------:R-:W-:Y:S01]  /*01e0*/  LOP3.LUT R0, R6, UR4, RZ, 0xfc, !PT ;  /* 0x0000000406007c12 */ /* 0x000fe2000f8efcff */
[----:B------:R-:W-:Y:S01]  /*01f0*/  UMOV UR4, 0x400 ;  /* 0x0000040000047882 */ /* 0x000fe20000000000 */
[----:B------:R-:W-:Y:S02]  /*0200*/  LOP3.LUT R9, R9, 0xe0, RZ, 0xc0, !PT ;  /* 0x000000e009097812 */ /* 0x000fe400078ec0ff */
[----:B------:R-:W-:Y:S02]  /*0210*/  VIMNMX R8, R0, R7, !PT ;  /* 0x0000000700087248 */ /* 0x000fe40007fe0100 */
[----:B-1----:R-:W-:-:S02]  /*0220*/  LOP3.LUT R2, R9, 0x10, RZ, 0xfc, !PT ;  /* 0x0000001009027812 */ /* 0x002fc400078efcff */
[----:B------:R-:W-:Y:S02]  /*0230*/  LOP3.LUT R6, R9, R6, RZ, 0xfc, !PT ;  /* 0x0000000609067212 */ /* 0x000fe400078efcff */
[----:B------:R-:W-:Y:S02]  /*0240*/  ISETP.GE.AND P0, PT, R8, 0x10, PT ;  /* 0x000000100800780c */ /* 0x000fe40003f06270 */
[----:B------:R-:W-:Y:S01]  /*0250*/  SHF.R.U32.HI R8, RZ, 0x1, R10 ;  /* 0x00000001ff087819 */ /* 0x000fe2000001160a */
[----:B------:R-:W-:-:S03]  /*0260*/  IMAD.SHL.U32 R10, R10, 0x8, RZ ;  /* 0x000000080a0a7824 */ /* 0x000fc600078e00ff */
[----:B------:R-:W-:Y:S02]  /*0270*/  LOP3.LUT R8, R8, 0x3c, RZ, 0xc0, !PT ;  /* 0x0000003c08087812 */ /* 0x000fe400078ec0ff */
[----:B------:R-:W-:Y:S01]  /*0280*/  LOP3.LUT R11, R10, 0x3f8, RZ, 0xc0, !PT ;  /* 0x000003f80a0b7812 */ /* 0x000fe200078ec0ff */
[----:B---3--:R-:W-:-:S06]  /*0290*/  UPRMT UR4, UR6, 0x654, UR4 ;  /* 0x0000065406047896 */ /* 0x008fcc0008000004 */
[----:B------:R-:W-:Y:S02]  /*02a0*/  LEA.HI R9, R9, UR4, RZ, 0x1e ;  /* 0x0000000409097c11 */ /* 0x000fe4000f8ff0ff */
[----:B------:R-:W-:Y:S02]  /*02b0*/  LEA.HI R3, R2, UR4, RZ, 0x1e ;  /* 0x0000000402037c11 */ /* 0x000fe4000f8ff0ff */
[----:B------:R-:W-:Y:S01]  /*02c0*/  IADD3 R8, R11, UR4, R8 ;  /* 0x000000040b087c10 */ /* 0x000fe2000fffe008 */
[C---:B------:R-:W-:Y:S02]  /*02d0*/  IMAD R9, R6.reuse, 0x4, R9 ;  /* 0x0000000406097824 */ /* 0x040fe400078e0209 */
[----:B------:R-:W-:-:S03]  /*02e0*/  IMAD R6, R6, 0x4, R3 ;  /* 0x0000000406067824 */ /* 0x000fc600078e0203 */
[----:B--2---:R1:W-:Y:S04]  /*02f0*/  STS [R9], R4 ;  /* 0x0000000409007388 */ /* 0x0043e80000000800 */
[----:B------:R1:W-:Y:S01]  /*0300*/  STS [R6+0x40], R5 ;  /* 0x0000400506007388 */ /* 0x0003e20000000800 */
[----:B------:R-:W-:Y:S06]  /*0310*/  BAR.SYNC.DEFER_BLOCKING 0x0 ;  /* 0x0000000000007b1d */ /* 0x000fec0000010000 */
[----:B-1----:R-:W-:Y:S05]  /*0320*/  @P0 EXIT ;  /* 0x000000000000094d */ /* 0x002fea0003800000 */
[----:B------:R-:W-:Y:S01]  /*0330*/  LDS R4, [R8] ;  /* 0x0000000008047984 */ /* 0x000fe20000000800 */
[----:B------:R-:W0:Y:S01]  /*0340*/  LDC.64 R2, c[0x0][0x218] ;  /* 0x00008600ff027b82 */ /* 0x000e220000000a00 */
[----:B------:R-:W-:Y:S02]  /*0350*/  IMAD R7, R0, 0x10, R7 ;  /* 0x0000001000077824 */ /* 0x000fe400078e0207 */
[----:B------:R-:W1:Y:S02]  /*0360*/  LDS R5, [R8+0x4] ;  /* 0x0000040008057984 */ /* 0x000e640000000800 */
[----:B0-----:R-:W-:-:S05]  /*0370*/  IMAD.WIDE R2, R7, 0x4, R2 ;  /* 0x0000000407027825 */ /* 0x001fca00078e0202 */
[----:B-1----:R-:W-:Y:S01]  /*0380*/  STG.E.64 desc[UR8][R2.64], R4 ;  /* 0x0000000402007986 */ /* 0x002fe2000c101b08 */
[----:B------:R-:W-:Y:S05]  /*0390*/  EXIT ;  /* 0x000000000000794d */ /* 0x000fea0003800000 */
.L_x_0:
[----:B------:R-:W-:-:S00]  /*03a0*/  BRA `(.L_x_0) ;  /* 0xfffffffc00fc7947 */ /* 0x000fc0000383ffff */
[----:B------:R-:W-:-:S00]  /*03b0*/  NOP ;  /* 0x0000000000007918 */ /* 0x000fc00000000000 */
        /* <DEDUP_REMOVED lines=12> */
.L_x_1:


//--------------------- .nv.shared.triton_poi_fused_clone_0 --------------------------
	.section	.nv.shared.triton_poi_fused_clone_0,"aw",@nobits
	.sectionflags	@""
	.align	16
	.zero		1024


//--------------------- .nv.constant0.triton_poi_fused_clone_0 --------------------------
	.section	.nv.constant0.triton_poi_fused_clone_0,"a",@progbits
	.sectionflags	@""
	.align	4
.nv.constant0.triton_poi_fused_clone_0:
	.zero		552
